//
// Generated by NVIDIA NVVM Compiler
//
// Compiler Build ID: CL-36424714
// Cuda compilation tools, release 13.0, V13.0.88
// Based on NVVM 20.0.0
//

.version 9.0
.target sm_100
.address_size 64

	// .globl	_Z13sum_reductionPKiPi
// _ZZ13sum_reductionPKiPiE5shmem has been demoted

.visible .entry _Z13sum_reductionPKiPi(
	.param .u64 .ptr .align 1 _Z13sum_reductionPKiPi_param_0,
	.param .u64 .ptr .align 1 _Z13sum_reductionPKiPi_param_1
)
{
	.reg .pred 	%p<5>;
	.reg .b32 	%r<25>;
	.reg .b64 	%rd<9>;
	// demoted variable
	.shared .align 4 .b8 _ZZ13sum_reductionPKiPiE5shmem[1024];
	ld.param.u64 	%rd2, [_Z13sum_reductionPKiPi_param_0];
	ld.param.u64 	%rd1, [_Z13sum_reductionPKiPi_param_1];
	cvta.to.global.u64 	%rd3, %rd2;
	mov.u32 	%r1, %ctaid.x;
	mov.u32 	%r2, %ntid.x;
	mov.u32 	%r3, %tid.x;
	mad.lo.s32 	%r7, %r1, %r2, %r3;
	mul.wide.s32 	%rd4, %r7, 4;
	add.s64 	%rd5, %rd3, %rd4;
	ld.global.u32 	%r8, [%rd5];
	shl.b32 	%r9, %r3, 2;
	mov.u32 	%r10, _ZZ13sum_reductionPKiPiE5shmem;
	add.s32 	%r11, %r10, %r9;
	st.shared.u32 	[%r11], %r8;
	bar.sync 	0;
	setp.lt.u32 	%p1, %r2, 2;
	@%p1 bra 	$L__BB0_5;
	mov.b32 	%r24, 2;
$L__BB0_2:
	mul.lo.s32 	%r5, %r24, %r3;
	setp.ge.u32 	%p2, %r5, %r2;
	@%p2 bra 	$L__BB0_4;
	shr.u32 	%r13, %r24, 1;
	add.s32 	%r14, %r5, %r13;
	shl.b32 	%r15, %r14, 2;
	add.s32 	%r17, %r10, %r15;
	ld.shared.u32 	%r18, [%r17];
	shl.b32 	%r19, %r5, 2;
	add.s32 	%r20, %r10, %r19;
	ld.shared.u32 	%r21, [%r20];
	add.s32 	%r22, %r21, %r18;
	st.shared.u32 	[%r20], %r22;
$L__BB0_4:
	bar.sync 	0;
	shl.b32 	%r24, %r24, 1;
	setp.le.u32 	%p3, %r24, %r2;
	@%p3 bra 	$L__BB0_2;
$L__BB0_5:
	setp.ne.s32 	%p4, %r3, 0;
	@%p4 bra 	$L__BB0_7;
	ld.shared.u32 	%r23, [_ZZ13sum_reductionPKiPiE5shmem];
	cvta.to.global.u64 	%rd6, %rd1;
	mul.wide.u32 	%rd7, %r1, 4;
	add.s64 	%rd8, %rd6, %rd7;
	st.global.u32 	[%rd8], %r23;
$L__BB0_7:
	ret;

}


// ===== COMPILED SASS (sm_100) =====

	.target	sm_100

	.elftype	@"ET_EXEC"


//--------------------- .note.nv.tkinfo           --------------------------
	.section	.note.nv.tkinfo,"",@"SHT_NOTE"
	.sectionflags	@"SHF_NOTE_NV_TKINFO"
	.tkinfo
        /*0018*/ 	.word	0x00000002
        /*0030*/ 	.string	""
        /*0030*/ 	.string	"ptxas"
        /*0030*/ 	.string	"Cuda compilation tools, release 13.0, V13.0.88"
        /*0030*/ 	.string	"Build cuda_13.0.r13.0/compiler.36424714_0"
        /*0030*/ 	.string	"-arch sm_100 -m 64 "



//--------------------- .note.nv.cuinfo           --------------------------
	.section	.note.nv.cuinfo,"",@"SHT_NOTE"
	.sectionflags	@"SHF_NOTE_NV_CUINFO"
        /*0018*/ 	.short	0x0002
        /*001a*/ 	.short	0x0064
        /*001c*/ 	.short	0x0082
	.zero		2


//--------------------- .nv.info                  --------------------------
	.section	.nv.info,"",@"SHT_CUDA_INFO"
	.align	4


	//----- nvinfo : EIATTR_REGCOUNT
	.align		4
        /*0000*/ 	.byte	0x04, 0x2f
        /*0002*/ 	.short	(.L_1 - .L_0)
	.align		4
.L_0:
        /*0004*/ 	.word	index@(_Z13sum_reductionPKiPi)
        /*0008*/ 	.word	0x0000000a


	//----- nvinfo : EIATTR_FRAME_SIZE
	.align		4
.L_1:
        /*000c*/ 	.byte	0x04, 0x11
        /*000e*/ 	.short	(.L_3 - .L_2)
	.align		4
.L_2:
        /*0010*/ 	.word	index@(_Z13sum_reductionPKiPi)
        /*0014*/ 	.word	0x00000000


	//----- nvinfo : EIATTR_MIN_STACK_SIZE
	.align		4
.L_3:
        /*0018*/ 	.byte	0x04, 0x12
        /*001a*/ 	.short	(.L_5 - .L_4)
	.align		4
.L_4:
        /*001c*/ 	.word	index@(_Z13sum_reductionPKiPi)
        /*0020*/ 	.word	0x00000000
.L_5:


//--------------------- .nv.compat                --------------------------
	.section	.nv.compat,"",@"SHT_CUDA_COMPAT_INFO"
	.align	4
        /*0000*/ 	.byte	0x02, 0x09, 0x00, 0x00, 0x02, 0x02, 0x01, 0x00, 0x02, 0x05, 0x05, 0x00, 0x03, 0x07, 0x01, 0x01
        /*0010*/ 	.byte	0x02, 0x03, 0x00, 0x00, 0x02, 0x06, 0x01, 0x00, 0x04, 0x0b, 0x08, 0x00, 0x09, 0x00, 0x00, 0x00
        /*0020*/ 	.byte	0x00, 0x00, 0x00, 0x00


//--------------------- .nv.info._Z13sum_reductionPKiPi --------------------------
	.section	.nv.info._Z13sum_reductionPKiPi,"",@"SHT_CUDA_INFO"
	.sectionflags	@""
	.align	4


	//----- nvinfo : EIATTR_CUDA_API_VERSION
	.align		4
        /*0000*/ 	.byte	0x04, 0x37
        /*0002*/ 	.short	(.L_7 - .L_6)
.L_6:
        /*0004*/ 	.word	0x00000082


	//----- nvinfo : EIATTR_KPARAM_INFO
	.align		4
.L_7:
        /*0008*/ 	.byte	0x04, 0x17
        /*000a*/ 	.short	(.L_9 - .L_8)
.L_8:
        /*000c*/ 	.word	0x00000000
        /*0010*/ 	.short	0x0001
        /*0012*/ 	.short	0x0008
        /*0014*/ 	.byte	0x00, 0xf5, 0x21, 0x00


	//----- nvinfo : EIATTR_KPARAM_INFO
	.align		4
.L_9:
        /*0018*/ 	.byte	0x04, 0x17
        /*001a*/ 	.short	(.L_11 - .L_10)
.L_10:
        /*001c*/ 	.word	0x00000000
        /*0020*/ 	.short	0x0000
        /*0022*/ 	.short	0x0000
        /*0024*/ 	.byte	0x00, 0xf5, 0x21, 0x00


	//----- nvinfo : EIATTR_SPARSE_MMA_MASK
	.align		4
.L_11:
        /*0028*/ 	.byte	0x03, 0x50
        /*002a*/ 	.short	0x0000


	//----- nvinfo : EIATTR_MAXREG_COUNT
	.align		4
        /*002c*/ 	.byte	0x03, 0x1b
        /*002e*/ 	.short	0x00ff


	//----- nvinfo : EIATTR_NUM_BARRIERS
	.align		4
        /*0030*/ 	.byte	0x02, 0x4c
        /*0032*/ 	.byte	0x01
	.zero		1


	//----- nvinfo : EIATTR_MERCURY_ISA_VERSION
	.align		4
        /*0034*/ 	.byte	0x03, 0x5f
        /*0036*/ 	.short	0x0101


	//----- nvinfo : EIATTR_VRC_CTA_INIT_COUNT
	.align		4
        /*0038*/ 	.byte	0x02, 0x4a
	.zero		1
	.zero		1


	//----- nvinfo : EIATTR_EXIT_INSTR_OFFSETS
	.align		4
        /*003c*/ 	.byte	0x04, 0x1c
        /*003e*/ 	.short	(.L_13 - .L_12)


	//   ....[0]....
.L_12:
        /*0040*/ 	.word	0x00000200


	//   ....[1]....
        /*0044*/ 	.word	0x00000280


	//----- nvinfo : EIATTR_CBANK_PARAM_SIZE
	.align		4
.L_13:
        /*0048*/ 	.byte	0x03, 0x19
        /*004a*/ 	.short	0x0010


	//----- nvinfo : EIATTR_PARAM_CBANK
	.align		4
        /*004c*/ 	.byte	0x04, 0x0a
        /*004e*/ 	.short	(.L_15 - .L_14)
	.align		4
.L_14:
        /*0050*/ 	.word	index@(.nv.constant0._Z13sum_reductionPKiPi)
        /*0054*/ 	.short	0x0380
        /*0056*/ 	.short	0x0010


	//----- nvinfo : EIATTR_SW_WAR
	.align		4
.L_15:
        /*0058*/ 	.byte	0x04, 0x36
        /*005a*/ 	.short	(.L_17 - .L_16)
.L_16:
        /*005c*/ 	.word	0x00000008
.L_17:


//--------------------- .nv.callgraph             --------------------------
	.section	.nv.callgraph,"",@"SHT_CUDA_CALLGRAPH"
	.align	4
	.sectionentsize	8
	.align		4
        /*0000*/ 	.word	0x00000000
	.align		4
        /*0004*/ 	.word	0xffffffff
	.align		4
        /*0008*/ 	.word	0x00000000
	.align		4
        /*000c*/ 	.word	0xfffffffe
	.align		4
        /*0010*/ 	.word	0x00000000
	.align		4
        /*0014*/ 	.word	0xfffffffd
	.align		4
        /*0018*/ 	.word	0x00000000
	.align		4
        /*001c*/ 	.word	0xfffffffc


//--------------------- .text._Z13sum_reductionPKiPi --------------------------
	.section	.text._Z13sum_reductionPKiPi,"ax",@progbits
	.align	128
        .global         _Z13sum_reductionPKiPi
        .type           _Z13sum_reductionPKiPi,@function
        .size           _Z13sum_reductionPKiPi,(.L_x_3 - _Z13sum_reductionPKiPi)
        .other          _Z13sum_reductionPKiPi,@"STO_CUDA_ENTRY STV_DEFAULT"
_Z13sum_reductionPKiPi:
.text._Z13sum_reductionPKiPi:
[----:B------:R-:W-:Y:S01]  /*0000*/  LDC R1, c[0x0][0x37c] ;  /* 0x0000df00ff017b82 */ /* 0x000fe20000000800 */
[----:B------:R-:W0:Y:S07]  /*0010*/  S2R R7, SR_CTAID.X ;  /* 0x0000000000077919 */ /* 0x000e2e0000002500 */
[----:B------:R-:W1:Y:S01]  /*0020*/  LDC.64 R2, c[0x0][0x380] ;  /* 0x0000e000ff027b82 */ /* 0x000e620000000a00 */
[----:B------:R-:W0:Y:S01]  /*0030*/  LDCU UR8, c[0x0][0x360] ;  /* 0x00006c00ff0877ac */ /* 0x000e220008000800 */
[----:B------:R-:W0:Y:S01]  /*0040*/  S2R R6, SR_TID.X ;  /* 0x0000000000067919 */ /* 0x000e220000002100 */
[----:B------:R-:W2:Y:S01]  /*0050*/  LDCU.64 UR6, c[0x0][0x358] ;  /* 0x00006b00ff0677ac */ /* 0x000ea20008000a00 */
[----:B0-----:R-:W-:-:S04]  /*0060*/  IMAD R5, R7, UR8, R6 ;  /* 0x0000000807057c24 */ /* 0x001fc8000f8e0206 */
[----:B-1----:R-:W-:-:S06]  /*0070*/  IMAD.WIDE R2, R5, 0x4, R2 ;  /* 0x0000000405027825 */ /* 0x002fcc00078e0202 */
[----:B--2---:R-:W2:Y:S01]  /*0080*/  LDG.E R2, desc[UR6][R2.64] ;  /* 0x0000000602027981 */ /* 0x004ea2000c1e1900 */
[----:B------:R-:W0:Y:S01]  /*0090*/  S2UR UR5, SR_CgaCtaId ;  /* 0x00000000000579c3 */ /* 0x000e220000008800 */
[----:B------:R-:W-:Y:S01]  /*00a0*/  UMOV UR4, 0x400 ;  /* 0x0000040000047882 */ /* 0x000fe20000000000 */
[----:B------:R-:W-:Y:S01]  /*00b0*/  UISETP.GE.U32.AND UP0, UPT, UR8, 0x2, UPT ;  /* 0x000000020800788c */ /* 0x000fe2000bf06070 */
[----:B------:R-:W-:Y:S01]  /*00c0*/  ISETP.NE.AND P0, PT, R6, RZ, PT ;  /* 0x000000ff0600720c */ /* 0x000fe20003f05270 */
[----:B0-----:R-:W-:-:S06]  /*00d0*/  ULEA UR4, UR5, UR4, 0x18 ;  /* 0x0000000405047291 */ /* 0x001fcc000f8ec0ff */
[----:B------:R-:W-:-:S05]  /*00e0*/  LEA R5, R6, UR4, 0x2 ;  /* 0x0000000406057c11 */ /* 0x000fca000f8e10ff */
[----:B--2---:R0:W-:Y:S01]  /*00f0*/  STS [R5], R2 ;  /* 0x0000000205007388 */ /* 0x0041e20000000800 */
[----:B------:R-:W-:Y:S06]  /*0100*/  BAR.SYNC.DEFER_BLOCKING 0x0 ;  /* 0x0000000000007b1d */ /* 0x000fec0000010000 */
[----:B------:R-:W-:Y:S05]  /*0110*/  BRA.U !UP0, `(.L_x_0) ;  /* 0x0000000108387547 */ /* 0x000fea000b800000 */
[----:B------:R-:W-:-:S07]  /*0120*/  IMAD.MOV.U32 R0, RZ, RZ, 0x2 ;  /* 0x00000002ff007424 */ /* 0x000fce00078e00ff */
.L_x_1:
[----:B------:R-:W-:-:S05]  /*0130*/  IMAD R3, R6, R0, RZ ;  /* 0x0000000006037224 */ /* 0x000fca00078e02ff */
[----:B------:R-:W-:-:S13]  /*0140*/  ISETP.GE.U32.AND P1, PT, R3, UR8, PT ;  /* 0x0000000803007c0c */ /* 0x000fda000bf26070 */
[C---:B0-----:R-:W-:Y:S01]  /*0150*/  @!P1 LEA.HI R2, R0.reuse, R3, RZ, 0x1f ;  /* 0x0000000300029211 */ /* 0x041fe200078ff8ff */
[----:B------:R-:W-:Y:S01]  /*0160*/  IMAD.SHL.U32 R0, R0, 0x2, RZ ;  /* 0x0000000200007824 */ /* 0x000fe200078e00ff */
[----:B------:R-:W-:Y:S02]  /*0170*/  @!P1 LEA R3, R3, UR4, 0x2 ;  /* 0x0000000403039c11 */ /* 0x000fe4000f8e10ff */
[----:B------:R-:W-:-:S03]  /*0180*/  @!P1 LEA R2, R2, UR4, 0x2 ;  /* 0x0000000402029c11 */ /* 0x000fc6000f8e10ff */
[----:B------:R-:W-:Y:S04]  /*0190*/  @!P1 LDS R5, [R3] ;  /* 0x0000000003059984 */ /* 0x000fe80000000800 */
[----:B------:R-:W0:Y:S02]  /*01a0*/  @!P1 LDS R2, [R2] ;  /* 0x0000000002029984 */ /* 0x000e240000000800 */
[----:B0-----:R-:W-:-:S05]  /*01b0*/  @!P1 IMAD.IADD R4, R2, 0x1, R5 ;  /* 0x0000000102049824 */ /* 0x001fca00078e0205 */
[----:B------:R1:W-:Y:S01]  /*01c0*/  @!P1 STS [R3], R4 ;  /* 0x0000000403009388 */ /* 0x0003e20000000800 */
[----:B------:R-:W-:Y:S01]  /*01d0*/  BAR.SYNC.DEFER_BLOCKING 0x0 ;  /* 0x0000000000007b1d */ /* 0x000fe20000010000 */
[----:B------:R-:W-:-:S13]  /*01e0*/  ISETP.GT.U32.AND P1, PT, R0, UR8, PT ;  /* 0x0000000800007c0c */ /* 0x000fda000bf24070 */
[----:B-1----:R-:W-:Y:S05]  /*01f0*/  @!P1 BRA `(.L_x_1) ;  /* 0xfffffffc00cc9947 */ /* 0x002fea000383ffff */
.L_x_0:
[----:B------:R-:W-:Y:S05]  /*0200*/  @P0 EXIT ;  /* 0x000000000000094d */ /* 0x000fea0003800000 */
[----:B------:R-:W1:Y:S01]  /*0210*/  S2UR UR5, SR_CgaCtaId ;  /* 0x00000000000579c3 */ /* 0x000e620000008800 */
[----:B------:R-:W-:-:S07]  /*0220*/  UMOV UR4, 0x400 ;  /* 0x0000040000047882 */ /* 0x000fce0000000000 */
[----:B0-----:R-:W0:Y:S01]  /*0230*/  LDC.64 R2, c[0x0][0x388] ;  /* 0x0000e200ff027b82 */ /* 0x001e220000000a00 */
[----:B-1----:R-:W-:Y:S01]  /*0240*/  ULEA UR4, UR5, UR4, 0x18 ;  /* 0x0000000405047291 */ /* 0x002fe2000f8ec0ff */
[----:B0-----:R-:W-:-:S08]  /*0250*/  IMAD.WIDE.U32 R2, R7, 0x4, R2 ;  /* 0x0000000407027825 */ /* 0x001fd000078e0002 */
[----:B------:R-:W0:Y:S04]  /*0260*/  LDS R5, [UR4] ;  /* 0x00000004ff057984 */ /* 0x000e280008000800 */
[----:B0-----:R-:W-:Y:S01]  /*0270*/  STG.E desc[UR6][R2.64], R5 ;  /* 0x0000000502007986 */ /* 0x001fe2000c101906 */
[----:B------:R-:W-:Y:S05]  /*0280*/  EXIT ;  /* 0x000000000000794d */ /* 0x000fea0003800000 */
.L_x_2:
[----:B------:R-:W-:-:S00]  /*0290*/  BRA `(.L_x_2) ;  /* 0xfffffffc00fc7947 */ /* 0x000fc0000383ffff */
[----:B------:R-:W-:-:S00]  /*02a0*/  NOP ;  /* 0x0000000000007918 */ /* 0x000fc00000000000 */
        /* <DEDUP_REMOVED lines=13> */
.L_x_3:


//--------------------- .nv.shared._Z13sum_reductionPKiPi --------------------------
	.section	.nv.shared._Z13sum_reductionPKiPi,"aw",@nobits
	.sectionflags	@""
	.align	4
.nv.shared._Z13sum_reductionPKiPi:
	.zero		2048


//--------------------- .nv.shared.reserved.0     --------------------------
	.section	.nv.shared.reserved.0,"aw",@nobits
	.weak		__nv_reservedSMEM_offset_0_alias
	.size		__nv_reservedSMEM_offset_0_alias, 0, 64
	.other		__nv_reservedSMEM_offset_0_alias,@"STO_CUDA_RESERVED_SHARED STV_DEFAULT"
__nv_reservedSMEM_offset_0_alias:
	.zero		0
	.zero		64


//--------------------- .nv.constant0._Z13sum_reductionPKiPi --------------------------
	.section	.nv.constant0._Z13sum_reductionPKiPi,"a",@progbits
	.sectionflags	@""
	.align	4
.nv.constant0._Z13sum_reductionPKiPi:
	.zero		912


//--------------------- SYMBOLS --------------------------

	.type		.nv.reservedSmem.offset0,@object
	.size		.nv.reservedSmem.offset0,0x4
	.type		.nv.reservedSmem.cap,@object
	.size		.nv.reservedSmem.cap,0x4
